//
// Generated by NVIDIA NVVM Compiler
//
// Compiler Build ID: CL-36424714
// Cuda compilation tools, release 13.0, V13.0.88
// Based on NVVM 20.0.0
//

.version 9.0
.target sm_100
.address_size 64

	// .globl	_Z11myKernelAddPiS_i
.extern .func  (.param .b32 func_retval0) vprintf
(
	.param .b64 vprintf_param_0,
	.param .b64 vprintf_param_1
)
;
.global .align 1 .b8 $str[42] = {101, 108, 101, 109, 101, 110, 116, 32, 35, 37, 100, 32, 61, 32, 37, 100, 44, 32, 111, 110, 32, 98, 108, 111, 99, 107, 32, 37, 100, 44, 32, 116, 104, 114, 101, 97, 100, 32, 37, 100, 10};

.visible .entry _Z11myKernelAddPiS_i(
	.param .u64 .ptr .align 1 _Z11myKernelAddPiS_i_param_0,
	.param .u64 .ptr .align 1 _Z11myKernelAddPiS_i_param_1,
	.param .u32 _Z11myKernelAddPiS_i_param_2
)
{
	.local .align 16 .b8 	__local_depot0[16];
	.reg .b64 	%SP;
	.reg .b64 	%SPL;
	.reg .pred 	%p<10>;
	.reg .b32 	%r<198>;
	.reg .b64 	%rd<48>;

	mov.u64 	%SPL, __local_depot0;
	cvta.local.u64 	%SP, %SPL;
	ld.param.u64 	%rd18, [_Z11myKernelAddPiS_i_param_0];
	ld.param.u64 	%rd19, [_Z11myKernelAddPiS_i_param_1];
	ld.param.u32 	%r19, [_Z11myKernelAddPiS_i_param_2];
	cvta.to.global.u64 	%rd1, %rd19;
	cvta.to.global.u64 	%rd2, %rd18;
	setp.lt.s32 	%p1, %r19, 1;
	@%p1 bra 	$L__BB0_13;
	mov.u32 	%r1, %ctaid.x;
	mov.u32 	%r2, %tid.x;
	setp.lt.u32 	%p2, %r19, 16;
	mov.b32 	%r194, 0;
	@%p2 bra 	$L__BB0_4;
	add.s64 	%rd45, %rd2, 32;
	add.s64 	%rd44, %rd1, 32;
	mov.b32 	%r192, 0;
	add.u64 	%rd20, %SP, 0;
	mov.u64 	%rd22, $str;
	and.b32  	%r194, %r19, 2147483632;
$L__BB0_3:
	.pragma "nounroll";
	ld.global.u32 	%r22, [%rd45+-32];
	ld.global.u32 	%r23, [%rd44+-32];
	add.s32 	%r24, %r23, %r22;
	st.global.u32 	[%rd45+-32], %r24;
	cvta.to.local.u64 	%rd21, %rd20;
	st.local.v4.u32 	[%rd21], {%r192, %r24, %r1, %r2};
	cvta.global.u64 	%rd23, %rd22;
	{ // callseq 0, 0
	.param .b64 param0;
	st.param.b64 	[param0], %rd23;
	.param .b64 param1;
	st.param.b64 	[param1], %rd20;
	.param .b32 retval0;
	call.uni (retval0), 
	vprintf, 
	(
	param0, 
	param1
	);
	ld.param.b32 	%r25, [retval0];
	} // callseq 0
	ld.global.u32 	%r27, [%rd45+-28];
	ld.global.u32 	%r28, [%rd44+-28];
	add.s32 	%r29, %r28, %r27;
	st.global.u32 	[%rd45+-28], %r29;
	add.s32 	%r30, %r192, 1;
	st.local.v4.u32 	[%rd21], {%r30, %r29, %r1, %r2};
	{ // callseq 1, 0
	.param .b64 param0;
	st.param.b64 	[param0], %rd23;
	.param .b64 param1;
	st.param.b64 	[param1], %rd20;
	.param .b32 retval0;
	call.uni (retval0), 
	vprintf, 
	(
	param0, 
	param1
	);
	ld.param.b32 	%r31, [retval0];
	} // callseq 1
	ld.global.u32 	%r33, [%rd45+-24];
	ld.global.u32 	%r34, [%rd44+-24];
	add.s32 	%r35, %r34, %r33;
	st.global.u32 	[%rd45+-24], %r35;
	add.s32 	%r36, %r192, 2;
	st.local.v4.u32 	[%rd21], {%r36, %r35, %r1, %r2};
	{ // callseq 2, 0
	.param .b64 param0;
	st.param.b64 	[param0], %rd23;
	.param .b64 param1;
	st.param.b64 	[param1], %rd20;
	.param .b32 retval0;
	call.uni (retval0), 
	vprintf, 
	(
	param0, 
	param1
	);
	ld.param.b32 	%r37, [retval0];
	} // callseq 2
	ld.global.u32 	%r39, [%rd45+-20];
	ld.global.u32 	%r40, [%rd44+-20];
	add.s32 	%r41, %r40, %r39;
	st.global.u32 	[%rd45+-20], %r41;
	add.s32 	%r42, %r192, 3;
	st.local.v4.u32 	[%rd21], {%r42, %r41, %r1, %r2};
	{ // callseq 3, 0
	.param .b64 param0;
	st.param.b64 	[param0], %rd23;
	.param .b64 param1;
	st.param.b64 	[param1], %rd20;
	.param .b32 retval0;
	call.uni (retval0), 
	vprintf, 
	(
	param0, 
	param1
	);
	ld.param.b32 	%r43, [retval0];
	} // callseq 3
	ld.global.u32 	%r45, [%rd45+-16];
	ld.global.u32 	%r46, [%rd44+-16];
	add.s32 	%r47, %r46, %r45;
	st.global.u32 	[%rd45+-16], %r47;
	add.s32 	%r48, %r192, 4;
	st.local.v4.u32 	[%rd21], {%r48, %r47, %r1, %r2};
	{ // callseq 4, 0
	.param .b64 param0;
	st.param.b64 	[param0], %rd23;
	.param .b64 param1;
	st.param.b64 	[param1], %rd20;
	.param .b32 retval0;
	call.uni (retval0), 
	vprintf, 
	(
	param0, 
	param1
	);
	ld.param.b32 	%r49, [retval0];
	} // callseq 4
	ld.global.u32 	%r51, [%rd45+-12];
	ld.global.u32 	%r52, [%rd44+-12];
	add.s32 	%r53, %r52, %r51;
	st.global.u32 	[%rd45+-12], %r53;
	add.s32 	%r54, %r192, 5;
	st.local.v4.u32 	[%rd21], {%r54, %r53, %r1, %r2};
	{ // callseq 5, 0
	.param .b64 param0;
	st.param.b64 	[param0], %rd23;
	.param .b64 param1;
	st.param.b64 	[param1], %rd20;
	.param .b32 retval0;
	call.uni (retval0), 
	vprintf, 
	(
	param0, 
	param1
	);
	ld.param.b32 	%r55, [retval0];
	} // callseq 5
	ld.global.u32 	%r57, [%rd45+-8];
	ld.global.u32 	%r58, [%rd44+-8];
	add.s32 	%r59, %r58, %r57;
	st.global.u32 	[%rd45+-8], %r59;
	add.s32 	%r60, %r192, 6;
	st.local.v4.u32 	[%rd21], {%r60, %r59, %r1, %r2};
	{ // callseq 6, 0
	.param .b64 param0;
	st.param.b64 	[param0], %rd23;
	.param .b64 param1;
	st.param.b64 	[param1], %rd20;
	.param .b32 retval0;
	call.uni (retval0), 
	vprintf, 
	(
	param0, 
	param1
	);
	ld.param.b32 	%r61, [retval0];
	} // callseq 6
	ld.global.u32 	%r63, [%rd45+-4];
	ld.global.u32 	%r64, [%rd44+-4];
	add.s32 	%r65, %r64, %r63;
	st.global.u32 	[%rd45+-4], %r65;
	add.s32 	%r66, %r192, 7;
	st.local.v4.u32 	[%rd21], {%r66, %r65, %r1, %r2};
	{ // callseq 7, 0
	.param .b64 param0;
	st.param.b64 	[param0], %rd23;
	.param .b64 param1;
	st.param.b64 	[param1], %rd20;
	.param .b32 retval0;
	call.uni (retval0), 
	vprintf, 
	(
	param0, 
	param1
	);
	ld.param.b32 	%r67, [retval0];
	} // callseq 7
	ld.global.u32 	%r69, [%rd45];
	ld.global.u32 	%r70, [%rd44];
	add.s32 	%r71, %r70, %r69;
	st.global.u32 	[%rd45], %r71;
	add.s32 	%r72, %r192, 8;
	st.local.v4.u32 	[%rd21], {%r72, %r71, %r1, %r2};
	{ // callseq 8, 0
	.param .b64 param0;
	st.param.b64 	[param0], %rd23;
	.param .b64 param1;
	st.param.b64 	[param1], %rd20;
	.param .b32 retval0;
	call.uni (retval0), 
	vprintf, 
	(
	param0, 
	param1
	);
	ld.param.b32 	%r73, [retval0];
	} // callseq 8
	ld.global.u32 	%r75, [%rd45+4];
	ld.global.u32 	%r76, [%rd44+4];
	add.s32 	%r77, %r76, %r75;
	st.global.u32 	[%rd45+4], %r77;
	add.s32 	%r78, %r192, 9;
	st.local.v4.u32 	[%rd21], {%r78, %r77, %r1, %r2};
	{ // callseq 9, 0
	.param .b64 param0;
	st.param.b64 	[param0], %rd23;
	.param .b64 param1;
	st.param.b64 	[param1], %rd20;
	.param .b32 retval0;
	call.uni (retval0), 
	vprintf, 
	(
	param0, 
	param1
	);
	ld.param.b32 	%r79, [retval0];
	} // callseq 9
	ld.global.u32 	%r81, [%rd45+8];
	ld.global.u32 	%r82, [%rd44+8];
	add.s32 	%r83, %r82, %r81;
	st.global.u32 	[%rd45+8], %r83;
	add.s32 	%r84, %r192, 10;
	st.local.v4.u32 	[%rd21], {%r84, %r83, %r1, %r2};
	{ // callseq 10, 0
	.param .b64 param0;
	st.param.b64 	[param0], %rd23;
	.param .b64 param1;
	st.param.b64 	[param1], %rd20;
	.param .b32 retval0;
	call.uni (retval0), 
	vprintf, 
	(
	param0, 
	param1
	);
	ld.param.b32 	%r85, [retval0];
	} // callseq 10
	ld.global.u32 	%r87, [%rd45+12];
	ld.global.u32 	%r88, [%rd44+12];
	add.s32 	%r89, %r88, %r87;
	st.global.u32 	[%rd45+12], %r89;
	add.s32 	%r90, %r192, 11;
	st.local.v4.u32 	[%rd21], {%r90, %r89, %r1, %r2};
	{ // callseq 11, 0
	.param .b64 param0;
	st.param.b64 	[param0], %rd23;
	.param .b64 param1;
	st.param.b64 	[param1], %rd20;
	.param .b32 retval0;
	call.uni (retval0), 
	vprintf, 
	(
	param0, 
	param1
	);
	ld.param.b32 	%r91, [retval0];
	} // callseq 11
	ld.global.u32 	%r93, [%rd45+16];
	ld.global.u32 	%r94, [%rd44+16];
	add.s32 	%r95, %r94, %r93;
	st.global.u32 	[%rd45+16], %r95;
	add.s32 	%r96, %r192, 12;
	st.local.v4.u32 	[%rd21], {%r96, %r95, %r1, %r2};
	{ // callseq 12, 0
	.param .b64 param0;
	st.param.b64 	[param0], %rd23;
	.param .b64 param1;
	st.param.b64 	[param1], %rd20;
	.param .b32 retval0;
	call.uni (retval0), 
	vprintf, 
	(
	param0, 
	param1
	);
	ld.param.b32 	%r97, [retval0];
	} // callseq 12
	ld.global.u32 	%r99, [%rd45+20];
	ld.global.u32 	%r100, [%rd44+20];
	add.s32 	%r101, %r100, %r99;
	st.global.u32 	[%rd45+20], %r101;
	add.s32 	%r102, %r192, 13;
	st.local.v4.u32 	[%rd21], {%r102, %r101, %r1, %r2};
	{ // callseq 13, 0
	.param .b64 param0;
	st.param.b64 	[param0], %rd23;
	.param .b64 param1;
	st.param.b64 	[param1], %rd20;
	.param .b32 retval0;
	call.uni (retval0), 
	vprintf, 
	(
	param0, 
	param1
	);
	ld.param.b32 	%r103, [retval0];
	} // callseq 13
	ld.global.u32 	%r105, [%rd45+24];
	ld.global.u32 	%r106, [%rd44+24];
	add.s32 	%r107, %r106, %r105;
	st.global.u32 	[%rd45+24], %r107;
	add.s32 	%r108, %r192, 14;
	st.local.v4.u32 	[%rd21], {%r108, %r107, %r1, %r2};
	{ // callseq 14, 0
	.param .b64 param0;
	st.param.b64 	[param0], %rd23;
	.param .b64 param1;
	st.param.b64 	[param1], %rd20;
	.param .b32 retval0;
	call.uni (retval0), 
	vprintf, 
	(
	param0, 
	param1
	);
	ld.param.b32 	%r109, [retval0];
	} // callseq 14
	ld.global.u32 	%r111, [%rd45+28];
	ld.global.u32 	%r112, [%rd44+28];
	add.s32 	%r113, %r112, %r111;
	st.global.u32 	[%rd45+28], %r113;
	add.s32 	%r114, %r192, 15;
	st.local.v4.u32 	[%rd21], {%r114, %r113, %r1, %r2};
	{ // callseq 15, 0
	.param .b64 param0;
	st.param.b64 	[param0], %rd23;
	.param .b64 param1;
	st.param.b64 	[param1], %rd20;
	.param .b32 retval0;
	call.uni (retval0), 
	vprintf, 
	(
	param0, 
	param1
	);
	ld.param.b32 	%r115, [retval0];
	} // callseq 15
	add.s64 	%rd45, %rd45, 64;
	add.s64 	%rd44, %rd44, 64;
	add.s32 	%r192, %r192, 16;
	setp.ne.s32 	%p3, %r192, %r194;
	@%p3 bra 	$L__BB0_3;
$L__BB0_4:
	and.b32  	%r7, %r19, 15;
	setp.eq.s32 	%p4, %r7, 0;
	@%p4 bra 	$L__BB0_13;
	ld.param.u64 	%rd43, [_Z11myKernelAddPiS_i_param_1];
	ld.param.u64 	%rd42, [_Z11myKernelAddPiS_i_param_0];
	cvta.to.global.u64 	%rd9, %rd43;
	cvta.to.global.u64 	%rd10, %rd42;
	and.b32  	%r8, %r19, 7;
	setp.lt.u32 	%p5, %r7, 8;
	@%p5 bra 	$L__BB0_7;
	mul.wide.u32 	%rd24, %r194, 4;
	add.s64 	%rd25, %rd10, %rd24;
	ld.global.u32 	%r117, [%rd25];
	add.s64 	%rd26, %rd9, %rd24;
	ld.global.u32 	%r118, [%rd26];
	add.s32 	%r119, %r118, %r117;
	st.global.u32 	[%rd25], %r119;
	add.u64 	%rd27, %SP, 0;
	add.u64 	%rd28, %SPL, 0;
	st.local.v4.u32 	[%rd28], {%r194, %r119, %r1, %r2};
	mov.u64 	%rd29, $str;
	cvta.global.u64 	%rd30, %rd29;
	{ // callseq 16, 0
	.param .b64 param0;
	st.param.b64 	[param0], %rd30;
	.param .b64 param1;
	st.param.b64 	[param1], %rd27;
	.param .b32 retval0;
	call.uni (retval0), 
	vprintf, 
	(
	param0, 
	param1
	);
	ld.param.b32 	%r120, [retval0];
	} // callseq 16
	add.s32 	%r122, %r194, 1;
	ld.global.u32 	%r123, [%rd25+4];
	ld.global.u32 	%r124, [%rd26+4];
	add.s32 	%r125, %r124, %r123;
	st.global.u32 	[%rd25+4], %r125;
	st.local.v4.u32 	[%rd28], {%r122, %r125, %r1, %r2};
	{ // callseq 17, 0
	.param .b64 param0;
	st.param.b64 	[param0], %rd30;
	.param .b64 param1;
	st.param.b64 	[param1], %rd27;
	.param .b32 retval0;
	call.uni (retval0), 
	vprintf, 
	(
	param0, 
	param1
	);
	ld.param.b32 	%r126, [retval0];
	} // callseq 17
	add.s32 	%r128, %r194, 2;
	ld.global.u32 	%r129, [%rd25+8];
	ld.global.u32 	%r130, [%rd26+8];
	add.s32 	%r131, %r130, %r129;
	st.global.u32 	[%rd25+8], %r131;
	st.local.v4.u32 	[%rd28], {%r128, %r131, %r1, %r2};
	{ // callseq 18, 0
	.param .b64 param0;
	st.param.b64 	[param0], %rd30;
	.param .b64 param1;
	st.param.b64 	[param1], %rd27;
	.param .b32 retval0;
	call.uni (retval0), 
	vprintf, 
	(
	param0, 
	param1
	);
	ld.param.b32 	%r132, [retval0];
	} // callseq 18
	add.s32 	%r134, %r194, 3;
	ld.global.u32 	%r135, [%rd25+12];
	ld.global.u32 	%r136, [%rd26+12];
	add.s32 	%r137, %r136, %r135;
	st.global.u32 	[%rd25+12], %r137;
	st.local.v4.u32 	[%rd28], {%r134, %r137, %r1, %r2};
	{ // callseq 19, 0
	.param .b64 param0;
	st.param.b64 	[param0], %rd30;
	.param .b64 param1;
	st.param.b64 	[param1], %rd27;
	.param .b32 retval0;
	call.uni (retval0), 
	vprintf, 
	(
	param0, 
	param1
	);
	ld.param.b32 	%r138, [retval0];
	} // callseq 19
	add.s32 	%r140, %r194, 4;
	ld.global.u32 	%r141, [%rd25+16];
	ld.global.u32 	%r142, [%rd26+16];
	add.s32 	%r143, %r142, %r141;
	st.global.u32 	[%rd25+16], %r143;
	st.local.v4.u32 	[%rd28], {%r140, %r143, %r1, %r2};
	{ // callseq 20, 0
	.param .b64 param0;
	st.param.b64 	[param0], %rd30;
	.param .b64 param1;
	st.param.b64 	[param1], %rd27;
	.param .b32 retval0;
	call.uni (retval0), 
	vprintf, 
	(
	param0, 
	param1
	);
	ld.param.b32 	%r144, [retval0];
	} // callseq 20
	add.s32 	%r146, %r194, 5;
	ld.global.u32 	%r147, [%rd25+20];
	ld.global.u32 	%r148, [%rd26+20];
	add.s32 	%r149, %r148, %r147;
	st.global.u32 	[%rd25+20], %r149;
	st.local.v4.u32 	[%rd28], {%r146, %r149, %r1, %r2};
	{ // callseq 21, 0
	.param .b64 param0;
	st.param.b64 	[param0], %rd30;
	.param .b64 param1;
	st.param.b64 	[param1], %rd27;
	.param .b32 retval0;
	call.uni (retval0), 
	vprintf, 
	(
	param0, 
	param1
	);
	ld.param.b32 	%r150, [retval0];
	} // callseq 21
	add.s32 	%r152, %r194, 6;
	ld.global.u32 	%r153, [%rd25+24];
	ld.global.u32 	%r154, [%rd26+24];
	add.s32 	%r155, %r154, %r153;
	st.global.u32 	[%rd25+24], %r155;
	st.local.v4.u32 	[%rd28], {%r152, %r155, %r1, %r2};
	{ // callseq 22, 0
	.param .b64 param0;
	st.param.b64 	[param0], %rd30;
	.param .b64 param1;
	st.param.b64 	[param1], %rd27;
	.param .b32 retval0;
	call.uni (retval0), 
	vprintf, 
	(
	param0, 
	param1
	);
	ld.param.b32 	%r156, [retval0];
	} // callseq 22
	add.s32 	%r158, %r194, 7;
	ld.global.u32 	%r159, [%rd25+28];
	ld.global.u32 	%r160, [%rd26+28];
	add.s32 	%r161, %r160, %r159;
	st.global.u32 	[%rd25+28], %r161;
	st.local.v4.u32 	[%rd28], {%r158, %r161, %r1, %r2};
	{ // callseq 23, 0
	.param .b64 param0;
	st.param.b64 	[param0], %rd30;
	.param .b64 param1;
	st.param.b64 	[param1], %rd27;
	.param .b32 retval0;
	call.uni (retval0), 
	vprintf, 
	(
	param0, 
	param1
	);
	ld.param.b32 	%r162, [retval0];
	} // callseq 23
	add.s32 	%r194, %r194, 8;
$L__BB0_7:
	setp.eq.s32 	%p6, %r8, 0;
	@%p6 bra 	$L__BB0_13;
	add.u64 	%rd31, %SP, 0;
	add.u64 	%rd11, %SPL, 0;
	and.b32  	%r11, %r19, 3;
	setp.lt.u32 	%p7, %r8, 4;
	@%p7 bra 	$L__BB0_10;
	mul.wide.u32 	%rd32, %r194, 4;
	add.s64 	%rd33, %rd10, %rd32;
	ld.global.u32 	%r164, [%rd33];
	add.s64 	%rd34, %rd9, %rd32;
	ld.global.u32 	%r165, [%rd34];
	add.s32 	%r166, %r165, %r164;
	st.global.u32 	[%rd33], %r166;
	st.local.v4.u32 	[%rd11], {%r194, %r166, %r1, %r2};
	mov.u64 	%rd35, $str;
	cvta.global.u64 	%rd36, %rd35;
	{ // callseq 24, 0
	.param .b64 param0;
	st.param.b64 	[param0], %rd36;
	.param .b64 param1;
	st.param.b64 	[param1], %rd31;
	.param .b32 retval0;
	call.uni (retval0), 
	vprintf, 
	(
	param0, 
	param1
	);
	ld.param.b32 	%r167, [retval0];
	} // callseq 24
	add.s32 	%r169, %r194, 1;
	ld.global.u32 	%r170, [%rd33+4];
	ld.global.u32 	%r171, [%rd34+4];
	add.s32 	%r172, %r171, %r170;
	st.global.u32 	[%rd33+4], %r172;
	st.local.v4.u32 	[%rd11], {%r169, %r172, %r1, %r2};
	{ // callseq 25, 0
	.param .b64 param0;
	st.param.b64 	[param0], %rd36;
	.param .b64 param1;
	st.param.b64 	[param1], %rd31;
	.param .b32 retval0;
	call.uni (retval0), 
	vprintf, 
	(
	param0, 
	param1
	);
	ld.param.b32 	%r173, [retval0];
	} // callseq 25
	add.s32 	%r175, %r194, 2;
	ld.global.u32 	%r176, [%rd33+8];
	ld.global.u32 	%r177, [%rd34+8];
	add.s32 	%r178, %r177, %r176;
	st.global.u32 	[%rd33+8], %r178;
	st.local.v4.u32 	[%rd11], {%r175, %r178, %r1, %r2};
	{ // callseq 26, 0
	.param .b64 param0;
	st.param.b64 	[param0], %rd36;
	.param .b64 param1;
	st.param.b64 	[param1], %rd31;
	.param .b32 retval0;
	call.uni (retval0), 
	vprintf, 
	(
	param0, 
	param1
	);
	ld.param.b32 	%r179, [retval0];
	} // callseq 26
	add.s32 	%r181, %r194, 3;
	ld.global.u32 	%r182, [%rd33+12];
	ld.global.u32 	%r183, [%rd34+12];
	add.s32 	%r184, %r183, %r182;
	st.global.u32 	[%rd33+12], %r184;
	st.local.v4.u32 	[%rd11], {%r181, %r184, %r1, %r2};
	{ // callseq 27, 0
	.param .b64 param0;
	st.param.b64 	[param0], %rd36;
	.param .b64 param1;
	st.param.b64 	[param1], %rd31;
	.param .b32 retval0;
	call.uni (retval0), 
	vprintf, 
	(
	param0, 
	param1
	);
	ld.param.b32 	%r185, [retval0];
	} // callseq 27
	add.s32 	%r194, %r194, 4;
$L__BB0_10:
	setp.eq.s32 	%p8, %r11, 0;
	@%p8 bra 	$L__BB0_13;
	mul.wide.u32 	%rd38, %r194, 4;
	add.s64 	%rd47, %rd9, %rd38;
	add.s64 	%rd46, %rd10, %rd38;
	neg.s32 	%r196, %r11;
	mov.u64 	%rd39, $str;
$L__BB0_12:
	.pragma "nounroll";
	ld.global.u32 	%r187, [%rd46];
	ld.global.u32 	%r188, [%rd47];
	add.s32 	%r189, %r188, %r187;
	st.global.u32 	[%rd46], %r189;
	st.local.v4.u32 	[%rd11], {%r194, %r189, %r1, %r2};
	cvta.global.u64 	%rd40, %rd39;
	{ // callseq 28, 0
	.param .b64 param0;
	st.param.b64 	[param0], %rd40;
	.param .b64 param1;
	st.param.b64 	[param1], %rd31;
	.param .b32 retval0;
	call.uni (retval0), 
	vprintf, 
	(
	param0, 
	param1
	);
	ld.param.b32 	%r190, [retval0];
	} // callseq 28
	add.s32 	%r194, %r194, 1;
	add.s64 	%rd47, %rd47, 4;
	add.s64 	%rd46, %rd46, 4;
	add.s32 	%r196, %r196, 1;
	setp.ne.s32 	%p9, %r196, 0;
	@%p9 bra 	$L__BB0_12;
$L__BB0_13:
	ret;

}


// ===== COMPILED SASS (sm_100) =====

	.target	sm_100

	.elftype	@"ET_EXEC"


//--------------------- .note.nv.tkinfo           --------------------------
	.section	.note.nv.tkinfo,"",@"SHT_NOTE"
	.sectionflags	@"SHF_NOTE_NV_TKINFO"
	.tkinfo
        /*0018*/ 	.word	0x00000002
        /*0030*/ 	.string	""
        /*0030*/ 	.string	"ptxas"
        /*0030*/ 	.string	"Cuda compilation tools, release 13.0, V13.0.88"
        /*0030*/ 	.string	"Build cuda_13.0.r13.0/compiler.36424714_0"
        /*0030*/ 	.string	"-arch sm_100 -m 64 "



//--------------------- .note.nv.cuinfo           --------------------------
	.section	.note.nv.cuinfo,"",@"SHT_NOTE"
	.sectionflags	@"SHF_NOTE_NV_CUINFO"
        /*0018*/ 	.short	0x0002
        /*001a*/ 	.short	0x0064
        /*001c*/ 	.short	0x0082
	.zero		2


//--------------------- .nv.info                  --------------------------
	.section	.nv.info,"",@"SHT_CUDA_INFO"
	.align	4


	//----- nvinfo : EIATTR_REGCOUNT
	.align		4
        /*0000*/ 	.byte	0x04, 0x2f
        /*0002*/ 	.short	(.L_2 - .L_1)
	.align		4
.L_1:
        /*0004*/ 	.word	index@(_Z11myKernelAddPiS_i)
        /*0008*/ 	.word	0x00000020


	//----- nvinfo : EIATTR_FRAME_SIZE
	.align		4
.L_2:
        /*000c*/ 	.byte	0x04, 0x11
        /*000e*/ 	.short	(.L_4 - .L_3)
	.align		4
.L_3:
        /*0010*/ 	.word	index@(_Z11myKernelAddPiS_i)
        /*0014*/ 	.word	0x00000010


	//----- nvinfo : EIATTR_MIN_STACK_SIZE
	.align		4
.L_4:
        /*0018*/ 	.byte	0x04, 0x12
        /*001a*/ 	.short	(.L_6 - .L_5)
	.align		4
.L_5:
        /*001c*/ 	.word	index@(_Z11myKernelAddPiS_i)
        /*0020*/ 	.word	0x00000010
.L_6:


//--------------------- .nv.compat                --------------------------
	.section	.nv.compat,"",@"SHT_CUDA_COMPAT_INFO"
	.align	4
        /*0000*/ 	.byte	0x02, 0x09, 0x00, 0x00, 0x02, 0x02, 0x01, 0x00, 0x02, 0x05, 0x05, 0x00, 0x03, 0x07, 0x01, 0x01
        /*0010*/ 	.byte	0x02, 0x03, 0x00, 0x00, 0x02, 0x06, 0x01, 0x00, 0x04, 0x0b, 0x08, 0x00, 0x09, 0x00, 0x00, 0x00
        /*0020*/ 	.byte	0x00, 0x00, 0x00, 0x00


//--------------------- .nv.info._Z11myKernelAddPiS_i --------------------------
	.section	.nv.info._Z11myKernelAddPiS_i,"",@"SHT_CUDA_INFO"
	.sectionflags	@""
	.align	4


	//----- nvinfo : EIATTR_CUDA_API_VERSION
	.align		4
        /*0000*/ 	.byte	0x04, 0x37
        /*0002*/ 	.short	(.L_8 - .L_7)
.L_7:
        /*0004*/ 	.word	0x00000082


	//----- nvinfo : EIATTR_KPARAM_INFO
	.align		4
.L_8:
        /*0008*/ 	.byte	0x04, 0x17
        /*000a*/ 	.short	(.L_10 - .L_9)
.L_9:
        /*000c*/ 	.word	0x00000000
        /*0010*/ 	.short	0x0002
        /*0012*/ 	.short	0x0010
        /*0014*/ 	.byte	0x00, 0xf0, 0x11, 0x00


	//----- nvinfo : EIATTR_KPARAM_INFO
	.align		4
.L_10:
        /*0018*/ 	.byte	0x04, 0x17
        /*001a*/ 	.short	(.L_12 - .L_11)
.L_11:
        /*001c*/ 	.word	0x00000000
        /*0020*/ 	.short	0x0001
        /*0022*/ 	.short	0x0008
        /*0024*/ 	.byte	0x00, 0xf5, 0x21, 0x00


	//----- nvinfo : EIATTR_KPARAM_INFO
	.align		4
.L_12:
        /*0028*/ 	.byte	0x04, 0x17
        /*002a*/ 	.short	(.L_14 - .L_13)
.L_13:
        /*002c*/ 	.word	0x00000000
        /*0030*/ 	.short	0x0000
        /*0032*/ 	.short	0x0000
        /*0034*/ 	.byte	0x00, 0xf5, 0x21, 0x00


	//----- nvinfo : EIATTR_SPARSE_MMA_MASK
	.align		4
.L_14:
        /*0038*/ 	.byte	0x03, 0x50
        /*003a*/ 	.short	0x0000


	//----- nvinfo : EIATTR_MAXREG_COUNT
	.align		4
        /*003c*/ 	.byte	0x03, 0x1b
        /*003e*/ 	.short	0x00ff


	//----- nvinfo : EIATTR_EXTERNS
	.align		4
        /*0040*/ 	.byte	0x04, 0x0f
        /*0042*/ 	.short	(.L_16 - .L_15)


	//   ....[0]....
	.align		4
.L_15:
        /*0044*/ 	.word	index@(vprintf)


	//----- nvinfo : EIATTR_MERCURY_ISA_VERSION
	.align		4
.L_16:
        /*0048*/ 	.byte	0x03, 0x5f
        /*004a*/ 	.short	0x0101


	//----- nvinfo : EIATTR_VRC_CTA_INIT_COUNT
	.align		4
        /*004c*/ 	.byte	0x02, 0x4a
	.zero		1
	.zero		1


	//----- nvinfo : EIATTR_SYSCALL_OFFSETS
	.align		4
        /*0050*/ 	.byte	0x04, 0x46
        /*0052*/ 	.short	(.L_18 - .L_17)


	//   ....[0]....
.L_17:
        /*0054*/ 	.word	0x000002a0


	//   ....[1]....
        /*0058*/ 	.word	0x000003a0


	//   ....[2]....
        /*005c*/ 	.word	0x000004a0


	//   ....[3]....
        /*0060*/ 	.word	0x000005a0


	//   ....[4]....
        /*0064*/ 	.word	0x000006a0


	//   ....[5]....
        /*0068*/ 	.word	0x000007a0


	//   ....[6]....
        /*006c*/ 	.word	0x000008a0


	//   ....[7]....
        /*0070*/ 	.word	0x000009a0


	//   ....[8]....
        /*0074*/ 	.word	0x00000aa0


	//   ....[9]....
        /*0078*/ 	.word	0x00000ba0


	//   ....[10]....
        /*007c*/ 	.word	0x00000ca0


	//   ....[11]....
        /*0080*/ 	.word	0x00000da0


	//   ....[12]....
        /*0084*/ 	.word	0x00000ea0


	//   ....[13]....
        /*0088*/ 	.word	0x00000fa0


	//   ....[14]....
        /*008c*/ 	.word	0x000010a0


	//   ....[15]....
        /*0090*/ 	.word	0x000011a0


	//   ....[16]....
        /*0094*/ 	.word	0x000013d0


	//   ....[17]....
        /*0098*/ 	.word	0x000014d0


	//   ....[18]....
        /*009c*/ 	.word	0x000015d0


	//   ....[19]....
        /*00a0*/ 	.word	0x000016d0


	//   ....[20]....
        /*00a4*/ 	.word	0x000017d0


	//   ....[21]....
        /*00a8*/ 	.word	0x000018d0


	//   ....[22]....
        /*00ac*/ 	.word	0x000019d0


	//   ....[23]....
        /*00b0*/ 	.word	0x00001ad0


	//   ....[24]....
        /*00b4*/ 	.word	0x00001c90


	//   ....[25]....
        /*00b8*/ 	.word	0x00001d90


	//   ....[26]....
        /*00bc*/ 	.word	0x00001e90


	//   ....[27]....
        /*00c0*/ 	.word	0x00001f90


	//   ....[28]....
        /*00c4*/ 	.word	0x000021a0


	//----- nvinfo : EIATTR_EXIT_INSTR_OFFSETS
	.align		4
.L_18:
        /*00c8*/ 	.byte	0x04, 0x1c
        /*00ca*/ 	.short	(.L_20 - .L_19)


	//   ....[0]....
.L_19:
        /*00cc*/ 	.word	0x00000060


	//   ....[1]....
        /*00d0*/ 	.word	0x00001250


	//   ....[2]....
        /*00d4*/ 	.word	0x00001b00


	//   ....[3]....
        /*00d8*/ 	.word	0x00001fc0


	//   ....[4]....
        /*00dc*/ 	.word	0x00002220


	//----- nvinfo : EIATTR_CRS_STACK_SIZE
	.align		4
.L_20:
        /*00e0*/ 	.byte	0x04, 0x1e
        /*00e2*/ 	.short	(.L_22 - .L_21)
.L_21:
        /*00e4*/ 	.word	0x00000000


	//----- nvinfo : EIATTR_CBANK_PARAM_SIZE
	.align		4
.L_22:
        /*00e8*/ 	.byte	0x03, 0x19
        /*00ea*/ 	.short	0x0014


	//----- nvinfo : EIATTR_PARAM_CBANK
	.align		4
        /*00ec*/ 	.byte	0x04, 0x0a
        /*00ee*/ 	.short	(.L_24 - .L_23)
	.align		4
.L_23:
        /*00f0*/ 	.word	index@(.nv.constant0._Z11myKernelAddPiS_i)
        /*00f4*/ 	.short	0x0380
        /*00f6*/ 	.short	0x0014


	//----- nvinfo : EIATTR_SW_WAR
	.align		4
.L_24:
        /*00f8*/ 	.byte	0x04, 0x36
        /*00fa*/ 	.short	(.L_26 - .L_25)
.L_25:
        /*00fc*/ 	.word	0x00000008
.L_26:


//--------------------- .nv.callgraph             --------------------------
	.section	.nv.callgraph,"",@"SHT_CUDA_CALLGRAPH"
	.align	4
	.sectionentsize	8
	.align		4
        /*0000*/ 	.word	0x00000000
	.align		4
        /*0004*/ 	.word	0xffffffff
	.align		4
        /*0008*/ 	.word	index@(_Z11myKernelAddPiS_i)
	.align		4
        /*000c*/ 	.word	index@(vprintf)
	.align		4
        /*0010*/ 	.word	0x00000000
	.align		4
        /*0014*/ 	.word	0xfffffffe
	.align		4
        /*0018*/ 	.word	0x00000000
	.align		4
        /*001c*/ 	.word	0xfffffffd
	.align		4
        /*0020*/ 	.word	0x00000000
	.align		4
        /*0024*/ 	.word	0xfffffffc


//--------------------- .nv.constant4             --------------------------
	.section	.nv.constant4,"a",@progbits
	.align	8
	.align		8
.nv.constant4:
        /*0000*/ 	.dword	vprintf
	.align		8
        /*0008*/ 	.dword	$str


//--------------------- .text._Z11myKernelAddPiS_i --------------------------
	.section	.text._Z11myKernelAddPiS_i,"ax",@progbits
	.align	128
        .global         _Z11myKernelAddPiS_i
        .type           _Z11myKernelAddPiS_i,@function
        .size           _Z11myKernelAddPiS_i,(.L_x_35 - _Z11myKernelAddPiS_i)
        .other          _Z11myKernelAddPiS_i,@"STO_CUDA_ENTRY STV_DEFAULT"
_Z11myKernelAddPiS_i:
.text._Z11myKernelAddPiS_i:
[----:B------:R-:W0:Y:S08]  /*0000*/  LDC R1, c[0x0][0x37c] ;  /* 0x0000df00ff017b82 */ /* 0x000e300000000800 */
[----:B------:R-:W1:Y:S01]  /*0010*/  LDC R0, c[0x0][0x390] ;  /* 0x0000e400ff007b82 */ /* 0x000e620000000800 */
[----:B------:R-:W2:Y:S01]  /*0020*/  LDCU UR4, c[0x0][0x2f8] ;  /* 0x00005f00ff0477ac */ /* 0x000ea20008000800 */
[----:B0-----:R-:W-:-:S05]  /*0030*/  VIADD R1, R1, 0xfffffff0 ;  /* 0xfffffff001017836 */ /* 0x001fca0000000000 */
[----:B--2---:R-:W-:Y:S02]  /*0040*/  IADD3 R2, P1, PT, R1, UR4, RZ ;  /* 0x0000000401027c10 */ /* 0x004fe4000ff3e0ff */
[----:B-1----:R-:W-:-:S13]  /*0050*/  ISETP.GE.AND P0, PT, R0, 0x1, PT ;  /* 0x000000010000780c */ /* 0x002fda0003f06270 */
[----:B------:R-:W-:Y:S05]  /*0060*/  @!P0 EXIT ;  /* 0x000000000000894d */ /* 0x000fea0003800000 */
[----:B------:R-:W0:Y:S01]  /*0070*/  LDCU UR4, c[0x0][0x2fc] ;  /* 0x00005f80ff0477ac */ /* 0x000e220008000800 */
[----:B------:R-:W1:Y:S01]  /*0080*/  S2R R18, SR_CTAID.X ;  /* 0x0000000000127919 */ /* 0x000e620000002500 */
[----:B------:R-:W-:Y:S01]  /*0090*/  ISETP.GE.U32.AND P0, PT, R0, 0x10, PT ;  /* 0x000000100000780c */ /* 0x000fe20003f06070 */
[----:B------:R-:W-:Y:S01]  /*00a0*/  HFMA2 R24, -RZ, RZ, 0, 0 ;  /* 0x00000000ff187431 */ /* 0x000fe200000001ff */
[----:B------:R-:W2:Y:S01]  /*00b0*/  LDCU.64 UR36, c[0x0][0x358] ;  /* 0x00006b00ff2477ac */ /* 0x000ea20008000a00 */
[----:B------:R-:W3:Y:S01]  /*00c0*/  S2R R19, SR_TID.X ;  /* 0x0000000000137919 */ /* 0x000ee20000002100 */
[----:B0-----:R-:W-:-:S09]  /*00d0*/  IMAD.X R22, RZ, RZ, UR4, P1 ;  /* 0x00000004ff167e24 */ /* 0x001fd200088e06ff */
[----:B------:R-:W-:Y:S05]  /*00e0*/  @!P0 BRA `(.L_x_0) ;  /* 0x0000001000508947 */ /* 0x000fea0003800000 */
[----:B------:R-:W0:Y:S01]  /*00f0*/  LDCU.128 UR8, c[0x0][0x380] ;  /* 0x00007000ff0877ac */ /* 0x000e220008000c00 */
[----:B------:R-:W-:Y:S01]  /*0100*/  BSSY.RECONVERGENT B6, `(.L_x_0) ;  /* 0x0000112000067945 */ /* 0x000fe20003800200 */
[----:B------:R-:W-:Y:S01]  /*0110*/  LOP3.LUT R24, R0, 0x7ffffff0, RZ, 0xc0, !PT ;  /* 0x7ffffff000187812 */ /* 0x000fe200078ec0ff */
[----:B------:R-:W-:Y:S01]  /*0120*/  IMAD.MOV.U32 R16, RZ, RZ, RZ ;  /* 0x000000ffff107224 */ /* 0x000fe200078e00ff */
[----:B0-----:R-:W-:Y:S02]  /*0130*/  UIADD3 UR6, UP0, UPT, UR8, 0x20, URZ ;  /* 0x0000002008067890 */ /* 0x001fe4000ff1e0ff */
[----:B------:R-:W-:Y:S02]  /*0140*/  UIADD3 UR4, UP1, UPT, UR10, 0x20, URZ ;  /* 0x000000200a047890 */ /* 0x000fe4000ff3e0ff */
[----:B------:R-:W-:Y:S02]  /*0150*/  UIADD3.X UR7, UPT, UPT, URZ, UR9, URZ, UP0, !UPT ;  /* 0x00000009ff077290 */ /* 0x000fe400087fe4ff */
[----:B------:R-:W-:Y:S01]  /*0160*/  UIADD3.X UR5, UPT, UPT, URZ, UR11, URZ, UP1, !UPT ;  /* 0x0000000bff057290 */ /* 0x000fe20008ffe4ff */
[----:B------:R-:W-:Y:S01]  /*0170*/  IMAD.U32 R28, RZ, RZ, UR6 ;  /* 0x00000006ff1c7e24 */ /* 0x000fe2000f8e00ff */
[----:B------:R-:W-:-:S02]  /*0180*/  MOV R26, UR4 ;  /* 0x00000004001a7c02 */ /* 0x000fc40008000f00 */
[----:B------:R-:W-:Y:S02]  /*0190*/  IMAD.U32 R29, RZ, RZ, UR7 ;  /* 0x00000007ff1d7e24 */ /* 0x000fe4000f8e00ff */
[----:B------:R-:W-:-:S07]  /*01a0*/  IMAD.U32 R27, RZ, RZ, UR5 ;  /* 0x00000005ff1b7e24 */ /* 0x000fce000f8e00ff */
.L_x_17:
[----:B--2---:R-:W2:Y:S04]  /*01b0*/  LDG.E R17, desc[UR36][R28.64+-0x20] ;  /* 0xffffe0241c117981 */ /* 0x004ea8000c1e1900 */
[----:B------:R-:W2:Y:S01]  /*01c0*/  LDG.E R0, desc[UR36][R26.64+-0x20] ;  /* 0xffffe0241a007981 */ /* 0x000ea2000c1e1900 */
[----:B------:R-:W0:Y:S01]  /*01d0*/  LDCU UR4, c[0x0][0x2f8] ;  /* 0x00005f00ff0477ac */ /* 0x000e220008000800 */
[----:B------:R-:W-:Y:S01]  /*01e0*/  MOV R25, 0x0 ;  /* 0x0000000000197802 */ /* 0x000fe20000000f00 */
[----:B------:R-:W-:Y:S02]  /*01f0*/  IMAD.MOV.U32 R6, RZ, RZ, R2 ;  /* 0x000000ffff067224 */ /* 0x000fe400078e0002 */
[----:B------:R-:W-:Y:S01]  /*0200*/  IMAD.MOV.U32 R7, RZ, RZ, R22 ;  /* 0x000000ffff077224 */ /* 0x000fe200078e0016 */
[----:B------:R4:W1:Y:S01]  /*0210*/  LDC.64 R8, c[0x4][R25] ;  /* 0x0100000019087b82 */ /* 0x0008620000000a00 */
[----:B0-----:R-:W-:Y:S01]  /*0220*/  VIADD R23, R2, -UR4 ;  /* 0x8000000402177c36 */ /* 0x001fe20008000000 */
[----:B------:R-:W0:Y:S02]  /*0230*/  LDCU.64 UR4, c[0x4][0x8] ;  /* 0x01000100ff0477ac */ /* 0x000e240008000a00 */
[----:B0-----:R-:W-:Y:S01]  /*0240*/  IMAD.U32 R4, RZ, RZ, UR4 ;  /* 0x00000004ff047e24 */ /* 0x001fe2000f8e00ff */
[----:B------:R-:W-:-:S02]  /*0250*/  MOV R5, UR5 ;  /* 0x0000000500057c02 */ /* 0x000fc40008000f00 */
[----:B--2---:R-:W-:-:S05]  /*0260*/  IADD3 R17, PT, PT, R17, R0, RZ ;  /* 0x0000000011117210 */ /* 0x004fca0007ffe0ff */
[----:B------:R4:W-:Y:S04]  /*0270*/  STG.E desc[UR36][R28.64+-0x20], R17 ;  /* 0xffffe0111c007986 */ /* 0x0009e8000c101924 */
[----:B-1-3--:R4:W-:Y:S02]  /*0280*/  STL.128 [R23], R16 ;  /* 0x0000001017007387 */ /* 0x00a9e40000100c00 */
[----:B------:R-:W-:-:S07]  /*0290*/  LEPC R20, `(.L_x_1) ;  /* 0x000000001014794e */ /* 0x000fce0000000000 */
[----:B----4-:R-:W-:Y:S05]  /*02a0*/  CALL.ABS.NOINC R8 ;  /* 0x0000000008007343 */ /* 0x010fea0003c00000 */
.L_x_1:
[----:B------:R-:W2:Y:S04]  /*02b0*/  LDG.E R9, desc[UR36][R28.64+-0x1c] ;  /* 0xffffe4241c097981 */ /* 0x000ea8000c1e1900 */
[----:B------:R-:W2:Y:S01]  /*02c0*/  LDG.E R0, desc[UR36][R26.64+-0x1c] ;  /* 0xffffe4241a007981 */ /* 0x000ea2000c1e1900 */
[----:B------:R-:W-:Y:S01]  /*02d0*/  IADD3 R8, PT, PT, R16, 0x1, RZ ;  /* 0x0000000110087810 */ /* 0x000fe20007ffe0ff */
[----:B------:R-:W-:Y:S01]  /*02e0*/  IMAD.MOV.U32 R10, RZ, RZ, R18 ;  /* 0x000000ffff0a7224 */ /* 0x000fe200078e0012 */
[----:B------:R-:W-:Y:S01]  /*02f0*/  MOV R11, R19 ;  /* 0x00000013000b7202 */ /* 0x000fe20000000f00 */
[----:B------:R0:W1:Y:S01]  /*0300*/  LDC.64 R12, c[0x4][R25] ;  /* 0x01000000190c7b82 */ /* 0x0000620000000a00 */
[----:B------:R-:W3:Y:S01]  /*0310*/  LDCU.64 UR4, c[0x4][0x8] ;  /* 0x01000100ff0477ac */ /* 0x000ee20008000a00 */
[----:B------:R-:W-:Y:S01]  /*0320*/  MOV R6, R2 ;  /* 0x0000000200067202 */ /* 0x000fe20000000f00 */
[----:B------:R-:W-:-:S02]  /*0330*/  IMAD.MOV.U32 R7, RZ, RZ, R22 ;  /* 0x000000ffff077224 */ /* 0x000fc400078e0016 */
[----:B---3--:R-:W-:Y:S02]  /*0340*/  IMAD.U32 R4, RZ, RZ, UR4 ;  /* 0x00000004ff047e24 */ /* 0x008fe4000f8e00ff */
[----:B------:R-:W-:Y:S02]  /*0350*/  IMAD.U32 R5, RZ, RZ, UR5 ;  /* 0x00000005ff057e24 */ /* 0x000fe4000f8e00ff */
[----:B--2---:R-:W-:-:S05]  /*0360*/  IMAD.IADD R9, R9, 0x1, R0 ;  /* 0x0000000109097824 */ /* 0x004fca00078e0200 */
[----:B------:R0:W-:Y:S04]  /*0370*/  STL.128 [R23], R8 ;  /* 0x0000000817007387 */ /* 0x0001e80000100c00 */
[----:B-1----:R0:W-:Y:S02]  /*0380*/  STG.E desc[UR36][R28.64+-0x1c], R9 ;  /* 0xffffe4091c007986 */ /* 0x0021e4000c101924 */
[----:B------:R-:W-:-:S07]  /*0390*/  LEPC R20, `(.L_x_2) ;  /* 0x000000001014794e */ /* 0x000fce0000000000 */
[----:B0-----:R-:W-:Y:S05]  /*03a0*/  CALL.ABS.NOINC R12 ;  /* 0x000000000c007343 */ /* 0x001fea0003c00000 */
.L_x_2:
[----:B------:R-:W2:Y:S04]  /*03b0*/  LDG.E R9, desc[UR36][R28.64+-0x18] ;  /* 0xffffe8241c097981 */ /* 0x000ea8000c1e1900 */
[----:B------:R-:W2:Y:S01]  /*03c0*/  LDG.E R0, desc[UR36][R26.64+-0x18] ;  /* 0xffffe8241a007981 */ /* 0x000ea2000c1e1900 */
[----:B------:R-:W-:Y:S01]  /*03d0*/  VIADD R8, R16, 0x2 ;  /* 0x0000000210087836 */ /* 0x000fe20000000000 */
[----:B------:R-:W-:Y:S01]  /*03e0*/  MOV R10, R18 ;  /* 0x00000012000a7202 */ /* 0x000fe20000000f00 */
[----:B------:R-:W-:Y:S01]  /*03f0*/  IMAD.MOV.U32 R11, RZ, RZ, R19 ;  /* 0x000000ffff0b7224 */ /* 0x000fe200078e0013 */
[----:B------:R0:W1:Y:S01]  /*0400*/  LDC.64 R12, c[0x4][R25] ;  /* 0x01000000190c7b82 */ /* 0x0000620000000a00 */
[----:B------:R-:W3:Y:S01]  /*0410*/  LDCU.64 UR4, c[0x4][0x8] ;  /* 0x01000100ff0477ac */ /* 0x000ee20008000a00 */
[----:B------:R-:W-:Y:S01]  /*0420*/  IMAD.MOV.U32 R6, RZ, RZ, R2 ;  /* 0x000000ffff067224 */ /* 0x000fe200078e0002 */
[----:B------:R-:W-:-:S02]  /*0430*/  MOV R7, R22 ;  /* 0x0000001600077202 */ /* 0x000fc40000000f00 */
[----:B---3--:R-:W-:Y:S01]  /*0440*/  MOV R4, UR4 ;  /* 0x0000000400047c02 */ /* 0x008fe20008000f00 */
[----:B------:R-:W-:Y:S02]  /*0450*/  IMAD.U32 R5, RZ, RZ, UR5 ;  /* 0x00000005ff057e24 */ /* 0x000fe4000f8e00ff */
[----:B--2---:R-:W-:-:S05]  /*0460*/  IMAD.IADD R9, R9, 0x1, R0 ;  /* 0x0000000109097824 */ /* 0x004fca00078e0200 */
[----:B------:R0:W-:Y:S04]  /*0470*/  STL.128 [R23], R8 ;  /* 0x0000000817007387 */ /* 0x0001e80000100c00 */
[----:B-1----:R0:W-:Y:S02]  /*0480*/  STG.E desc[UR36][R28.64+-0x18], R9 ;  /* 0xffffe8091c007986 */ /* 0x0021e4000c101924 */
[----:B------:R-:W-:-:S07]  /*0490*/  LEPC R20, `(.L_x_3) ;  /* 0x000000001014794e */ /* 0x000fce0000000000 */
[----:B0-----:R-:W-:Y:S05]  /*04a0*/  CALL.ABS.NOINC R12 ;  /* 0x000000000c007343 */ /* 0x001fea0003c00000 */
.L_x_3:
[----:B------:R-:W2:Y:S04]  /*04b0*/  LDG.E R9, desc[UR36][R28.64+-0x14] ;  /* 0xffffec241c097981 */ /* 0x000ea8000c1e1900 */
[----:B------:R-:W2:Y:S01]  /*04c0*/  LDG.E R0, desc[UR36][R26.64+-0x14] ;  /* 0xffffec241a007981 */ /* 0x000ea2000c1e1900 */
[----:B------:R-:W-:Y:S01]  /*04d0*/  VIADD R8, R16, 0x3 ;  /* 0x0000000310087836 */ /* 0x000fe20000000000 */
[----:B------:R0:W1:Y:S01]  /*04e0*/  LDC.64 R12, c[0x4][R25] ;  /* 0x01000000190c7b82 */ /* 0x0000620000000a00 */
[----:B------:R-:W-:Y:S01]  /*04f0*/  IMAD.MOV.U32 R10, RZ, RZ, R18 ;  /* 0x000000ffff0a7224 */ /* 0x000fe200078e0012 */
[----:B------:R-:W3:Y:S01]  /*0500*/  LDCU.64 UR4, c[0x4][0x8] ;  /* 0x01000100ff0477ac */ /* 0x000ee20008000a00 */
[----:B------:R-:W-:Y:S02]  /*0510*/  IMAD.MOV.U32 R11, RZ, RZ, R19 ;  /* 0x000000ffff0b7224 */ /* 0x000fe400078e0013 */
[----:B------:R-:W-:-:S02]  /*0520*/  IMAD.MOV.U32 R6, RZ, RZ, R2 ;  /* 0x000000ffff067224 */ /* 0x000fc400078e0002 */
[----:B------:R-:W-:Y:S02]  /*0530*/  IMAD.MOV.U32 R7, RZ, RZ, R22 ;  /* 0x000000ffff077224 */ /* 0x000fe400078e0016 */
[----:B---3--:R-:W-:Y:S01]  /*0540*/  IMAD.U32 R4, RZ, RZ, UR4 ;  /* 0x00000004ff047e24 */ /* 0x008fe2000f8e00ff */
[----:B------:R-:W-:Y:S02]  /*0550*/  MOV R5, UR5 ;  /* 0x0000000500057c02 */ /* 0x000fe40008000f00 */
[----:B--2---:R-:W-:-:S05]  /*0560*/  IADD3 R9, PT, PT, R9, R0, RZ ;  /* 0x0000000009097210 */ /* 0x004fca0007ffe0ff */
[----:B------:R0:W-:Y:S04]  /*0570*/  STL.128 [R23], R8 ;  /* 0x0000000817007387 */ /* 0x0001e80000100c00 */
[----:B-1----:R0:W-:Y:S02]  /*0580*/  STG.E desc[UR36][R28.64+-0x14], R9 ;  /* 0xffffec091c007986 */ /* 0x0021e4000c101924 */
[----:B------:R-:W-:-:S07]  /*0590*/  LEPC R20, `(.L_x_4) ;  /* 0x000000001014794e */ /* 0x000fce0000000000 */
[----:B0-----:R-:W-:Y:S05]  /*05a0*/  CALL.ABS.NOINC R12 ;  /* 0x000000000c007343 */ /* 0x001fea0003c00000 */
.L_x_4:
        /* <DEDUP_REMOVED lines=16> */
.L_x_5:
        /* <DEDUP_REMOVED lines=16> */
.L_x_6:
        /* <DEDUP_REMOVED lines=16> */
.L_x_7:
        /* <DEDUP_REMOVED lines=16> */
.L_x_8:
        /* <DEDUP_REMOVED lines=16> */
.L_x_9:
        /* <DEDUP_REMOVED lines=16> */
.L_x_10:
        /* <DEDUP_REMOVED lines=16> */
.L_x_11:
        /* <DEDUP_REMOVED lines=16> */
.L_x_12:
        /* <DEDUP_REMOVED lines=16> */
.L_x_13:
        /* <DEDUP_REMOVED lines=16> */
.L_x_14:
        /* <DEDUP_REMOVED lines=16> */
.L_x_15:
[----:B------:R-:W2:Y:S04]  /*10b0*/  LDG.E R9, desc[UR36][R28.64+0x1c] ;  /* 0x00001c241c097981 */ /* 0x000ea8000c1e1900 */
[----:B------:R-:W2:Y:S01]  /*10c0*/  LDG.E R0, desc[UR36][R26.64+0x1c] ;  /* 0x00001c241a007981 */ /* 0x000ea2000c1e1900 */
[----:B------:R-:W-:Y:S01]  /*10d0*/  VIADD R8, R16, 0xf ;  /* 0x0000000f10087836 */ /* 0x000fe20000000000 */
[----:B------:R0:W1:Y:S01]  /*10e0*/  LDC.64 R12, c[0x4][R25] ;  /* 0x01000000190c7b82 */ /* 0x0000620000000a00 */
[----:B------:R-:W-:Y:S01]  /*10f0*/  IMAD.MOV.U32 R10, RZ, RZ, R18 ;  /* 0x000000ffff0a7224 */ /* 0x000fe200078e0012 */
[----:B------:R-:W3:Y:S01]  /*1100*/  LDCU.64 UR4, c[0x4][0x8] ;  /* 0x01000100ff0477ac */ /* 0x000ee20008000a00 */
[----:B------:R-:W-:Y:S01]  /*1110*/  IMAD.MOV.U32 R11, RZ, RZ, R19 ;  /* 0x000000ffff0b7224 */ /* 0x000fe200078e0013 */
[----:B------:R-:W-:Y:S01]  /*1120*/  MOV R6, R2 ;  /* 0x0000000200067202 */ /* 0x000fe20000000f00 */
[----:B------:R-:W-:Y:S01]  /*1130*/  IMAD.MOV.U32 R7, RZ, RZ, R22 ;  /* 0x000000ffff077224 */ /* 0x000fe200078e0016 */
[----:B---3--:R-:W-:Y:S01]  /*1140*/  MOV R4, UR4 ;  /* 0x0000000400047c02 */ /* 0x008fe20008000f00 */
[----:B------:R-:W-:Y:S01]  /*1150*/  IMAD.U32 R5, RZ, RZ, UR5 ;  /* 0x00000005ff057e24 */ /* 0x000fe2000f8e00ff */
[----:B--2---:R-:W-:-:S05]  /*1160*/  IADD3 R9, PT, PT, R9, R0, RZ ;  /* 0x0000000009097210 */ /* 0x004fca0007ffe0ff */
[----:B------:R0:W-:Y:S04]  /*1170*/  STL.128 [R23], R8 ;  /* 0x0000000817007387 */ /* 0x0001e80000100c00 */
[----:B-1----:R0:W-:Y:S02]  /*1180*/  STG.E desc[UR36][R28.64+0x1c], R9 ;  /* 0x00001c091c007986 */ /* 0x0021e4000c101924 */
[----:B------:R-:W-:-:S07]  /*1190*/  LEPC R20, `(.L_x_16) ;  /* 0x000000001014794e */ /* 0x000fce0000000000 */
[----:B0-----:R-:W-:Y:S05]  /*11a0*/  CALL.ABS.NOINC R12 ;  /* 0x000000000c007343 */ /* 0x001fea0003c00000 */
.L_x_16:
[----:B------:R-:W-:Y:S02]  /*11b0*/  IADD3 R16, PT, PT, R16, 0x10, RZ ;  /* 0x0000001010107810 */ /* 0x000fe40007ffe0ff */
[----:B------:R-:W-:Y:S02]  /*11c0*/  IADD3 R28, P1, PT, R28, 0x40, RZ ;  /* 0x000000401c1c7810 */ /* 0x000fe40007f3e0ff */
[----:B------:R-:W-:Y:S02]  /*11d0*/  ISETP.NE.AND P0, PT, R16, R24, PT ;  /* 0x000000181000720c */ /* 0x000fe40003f05270 */
[----:B------:R-:W-:Y:S01]  /*11e0*/  IADD3 R26, P2, PT, R26, 0x40, RZ ;  /* 0x000000401a1a7810 */ /* 0x000fe20007f5e0ff */
[----:B------:R-:W-:-:S03]  /*11f0*/  IMAD.X R29, RZ, RZ, R29, P1 ;  /* 0x000000ffff1d7224 */ /* 0x000fc600008e061d */
[----:B------:R-:W-:-:S07]  /*1200*/  IADD3.X R27, PT, PT, RZ, R27, RZ, P2, !PT ;  /* 0x0000001bff1b7210 */ /* 0x000fce00017fe4ff */
[----:B------:R-:W-:Y:S05]  /*1210*/  @P0 BRA `(.L_x_17) ;  /* 0xffffffec00e40947 */ /* 0x000fea000383ffff */
[----:B------:R-:W-:Y:S05]  /*1220*/  BSYNC.RECONVERGENT B6 ;  /* 0x0000000000067941 */ /* 0x000fea0003800200 */
.L_x_0:
[----:B------:R-:W0:Y:S02]  /*1230*/  LDC R17, c[0x0][0x390] ;  /* 0x0000e400ff117b82 */ /* 0x000e240000000800 */
[----:B0-----:R-:W-:-:S13]  /*1240*/  LOP3.LUT P0, R0, R17, 0xf, RZ, 0xc0, !PT ;  /* 0x0000000f11007812 */ /* 0x001fda000780c0ff */
[----:B--2---:R-:W-:Y:S05]  /*1250*/  @!P0 EXIT ;  /* 0x000000000000894d */ /* 0x004fea0003800000 */
[----:B------:R-:W-:Y:S02]  /*1260*/  ISETP.GE.U32.AND P0, PT, R0, 0x8, PT ;  /* 0x000000080000780c */ /* 0x000fe40003f06070 */
[----:B------:R-:W-:-:S11]  /*1270*/  LOP3.LUT R17, R17, 0x7, RZ, 0xc0, !PT ;  /* 0x0000000711117812 */ /* 0x000fd600078ec0ff */
[----:B------:R-:W-:Y:S05]  /*1280*/  @!P0 BRA `(.L_x_18) ;  /* 0x0000000800188947 */ /* 0x000fea0003800000 */
[----:B------:R-:W0:Y:S08]  /*1290*/  LDC.64 R26, c[0x0][0x380] ;  /* 0x0000e000ff1a7b82 */ /* 0x000e300000000a00 */
[----:B------:R-:W2:Y:S01]  /*12a0*/  LDC.64 R28, c[0x0][0x388] ;  /* 0x0000e200ff1c7b82 */ /* 0x000ea20000000a00 */
[----:B------:R-:W-:Y:S01]  /*12b0*/  IMAD.MOV.U32 R8, RZ, RZ, R24 ;  /* 0x000000ffff087224 */ /* 0x000fe200078e0018 */
[----:B-1----:R-:W-:Y:S01]  /*12c0*/  MOV R10, R18 ;  /* 0x00000012000a7202 */ /* 0x002fe20000000f00 */
[----:B------:R-:W1:Y:S01]  /*12d0*/  LDCU.64 UR4, c[0x4][0x8] ;  /* 0x01000100ff0477ac */ /* 0x000e620008000a00 */
[----:B0-----:R-:W-:-:S05]  /*12e0*/  IMAD.WIDE.U32 R26, R24, 0x4, R26 ;  /* 0x00000004181a7825 */ /* 0x001fca00078e001a */
[----:B------:R-:W4:Y:S01]  /*12f0*/  LDG.E R9, desc[UR36][R26.64] ;  /* 0x000000241a097981 */ /* 0x000f22000c1e1900 */
[----:B--2---:R-:W-:-:S05]  /*1300*/  IMAD.WIDE.U32 R28, R24, 0x4, R28 ;  /* 0x00000004181c7825 */ /* 0x004fca00078e001c */
[----:B------:R-:W4:Y:S01]  /*1310*/  LDG.E R0, desc[UR36][R28.64] ;  /* 0x000000241c007981 */ /* 0x000f22000c1e1900 */
[----:B---3--:R-:W-:Y:S02]  /*1320*/  MOV R11, R19 ;  /* 0x00000013000b7202 */ /* 0x008fe40000000f00 */
[----:B------:R-:W-:-:S04]  /*1330*/  MOV R16, 0x0 ;  /* 0x0000000000107802 */ /* 0x000fc80000000f00 */
[----:B------:R0:W2:Y:S01]  /*1340*/  LDC.64 R12, c[0x4][R16] ;  /* 0x01000000100c7b82 */ /* 0x0000a20000000a00 */
[----:B-1----:R-:W-:Y:S01]  /*1350*/  IMAD.U32 R4, RZ, RZ, UR4 ;  /* 0x00000004ff047e24 */ /* 0x002fe2000f8e00ff */
[----:B------:R-:W-:Y:S01]  /*1360*/  MOV R5, UR5 ;  /* 0x0000000500057c02 */ /* 0x000fe20008000f00 */
[----:B------:R-:W-:Y:S01]  /*1370*/  IMAD.MOV.U32 R6, RZ, RZ, R2 ;  /* 0x000000ffff067224 */ /* 0x000fe200078e0002 */
[----:B------:R-:W-:Y:S01]  /*1380*/  MOV R7, R22 ;  /* 0x0000001600077202 */ /* 0x000fe20000000f00 */
[----:B----4-:R-:W-:-:S05]  /*1390*/  IMAD.IADD R9, R9, 0x1, R0 ;  /* 0x0000000109097824 */ /* 0x010fca00078e0200 */
[----:B------:R0:W-:Y:S04]  /*13a0*/  STL.128 [R1], R8 ;  /* 0x0000000801007387 */ /* 0x0001e80000100c00 */
[----:B--2---:R0:W-:Y:S02]  /*13b0*/  STG.E desc[UR36][R26.64], R9 ;  /* 0x000000091a007986 */ /* 0x0041e4000c101924 */
[----:B------:R-:W-:-:S07]  /*13c0*/  LEPC R20, `(.L_x_19) ;  /* 0x000000001014794e */ /* 0x000fce0000000000 */
[----:B0-----:R-:W-:Y:S05]  /*13d0*/  CALL.ABS.NOINC R12 ;  /* 0x000000000c007343 */ /* 0x001fea0003c00000 */
.L_x_19:
[----:B------:R-:W2:Y:S04]  /*13e0*/  LDG.E R9, desc[UR36][R26.64+0x4] ;  /* 0x000004241a097981 */ /* 0x000ea8000c1e1900 */
[----:B------:R-:W2:Y:S01]  /*13f0*/  LDG.E R0, desc[UR36][R28.64+0x4] ;  /* 0x000004241c007981 */ /* 0x000ea2000c1e1900 */
[----:B------:R-:W-:Y:S01]  /*1400*/  VIADD R8, R24, 0x1 ;  /* 0x0000000118087836 */ /* 0x000fe20000000000 */
[----:B------:R-:W-:Y:S01]  /*1410*/  MOV R10, R18 ;  /* 0x00000012000a7202 */ /* 0x000fe20000000f00 */
[----:B------:R0:W1:Y:S01]  /*1420*/  LDC.64 R12, c[0x4][R16] ;  /* 0x01000000100c7b82 */ /* 0x0000620000000a00 */
[----:B------:R-:W-:Y:S01]  /*1430*/  MOV R11, R19 ;  /* 0x00000013000b7202 */ /* 0x000fe20000000f00 */
[----:B------:R-:W3:Y:S01]  /*1440*/  LDCU.64 UR4, c[0x4][0x8] ;  /* 0x01000100ff0477ac */ /* 0x000ee20008000a00 */
[----:B------:R-:W-:Y:S01]  /*1450*/  IMAD.MOV.U32 R6, RZ, RZ, R2 ;  /* 0x000000ffff067224 */ /* 0x000fe200078e0002 */
[----:B------:R-:W-:Y:S01]  /*1460*/  MOV R7, R22 ;  /* 0x0000001600077202 */ /* 0x000fe20000000f00 */
[----:B---3--:R-:W-:Y:S01]  /*1470*/  IMAD.U32 R4, RZ, RZ, UR4 ;  /* 0x00000004ff047e24 */ /* 0x008fe2000f8e00ff */
[----:B------:R-:W-:Y:S01]  /*1480*/  MOV R5, UR5 ;  /* 0x0000000500057c02 */ /* 0x000fe20008000f00 */
[----:B--2---:R-:W-:-:S05]  /*1490*/  IMAD.IADD R9, R9, 0x1, R0 ;  /* 0x0000000109097824 */ /* 0x004fca00078e0200 */
[----:B------:R0:W-:Y:S04]  /*14a0*/  STL.128 [R1], R8 ;  /* 0x0000000801007387 */ /* 0x0001e80000100c00 */
[----:B-1----:R0:W-:Y:S02]  /*14b0*/  STG.E desc[UR36][R26.64+0x4], R9 ;  /* 0x000004091a007986 */ /* 0x0021e4000c101924 */
[----:B------:R-:W-:-:S07]  /*14c0*/  LEPC R20, `(.L_x_20) ;  /* 0x000000001014794e */ /* 0x000fce0000000000 */
[----:B0-----:R-:W-:Y:S05]  /*14d0*/  CALL.ABS.NOINC R12 ;  /* 0x000000000c007343 */ /* 0x001fea0003c00000 */
.L_x_20:
        /* <DEDUP_REMOVED lines=16> */
.L_x_21:
        /* <DEDUP_REMOVED lines=16> */
.L_x_22:
        /* <DEDUP_REMOVED lines=16> */
.L_x_23:
        /* <DEDUP_REMOVED lines=16> */
.L_x_24:
        /* <DEDUP_REMOVED lines=16> */
.L_x_25:
        /* <DEDUP_REMOVED lines=16> */
.L_x_26:
[----:B------:R-:W-:-:S07]  /*1ae0*/  VIADD R24, R24, 0x8 ;  /* 0x0000000818187836 */ /* 0x000fce0000000000 */
.L_x_18:
[----:B------:R-:W-:-:S13]  /*1af0*/  ISETP.NE.AND P0, PT, R17, RZ, PT ;  /* 0x000000ff1100720c */ /* 0x000fda0003f05270 */
[----:B------:R-:W-:Y:S05]  /*1b00*/  @!P0 EXIT ;  /* 0x000000000000894d */ /* 0x000fea0003800000 */
[----:B------:R-:W0:Y:S01]  /*1b10*/  LDC R0, c[0x0][0x390] ;  /* 0x0000e400ff007b82 */ /* 0x000e220000000800 */
[----:B------:R-:W-:Y:S02]  /*1b20*/  ISETP.GE.U32.AND P0, PT, R17, 0x4, PT ;  /* 0x000000041100780c */ /* 0x000fe40003f06070 */
[----:B0-----:R-:W-:-:S11]  /*1b30*/  LOP3.LUT R17, R0, 0x3, RZ, 0xc0, !PT ;  /* 0x0000000300117812 */ /* 0x001fd600078ec0ff */
[----:B------:R-:W-:Y:S05]  /*1b40*/  @!P0 BRA `(.L_x_27) ;  /* 0x0000000400188947 */ /* 0x000fea0003800000 */
[----:B------:R-:W0:Y:S08]  /*1b50*/  LDC.64 R26, c[0x0][0x380] ;  /* 0x0000e000ff1a7b82 */ /* 0x000e300000000a00 */
[----:B------:R-:W2:Y:S01]  /*1b60*/  LDC.64 R28, c[0x0][0x388] ;  /* 0x0000e200ff1c7b82 */ /* 0x000ea20000000a00 */
[----:B------:R-:W-:Y:S01]  /*1b70*/  MOV R8, R24 ;  /* 0x0000001800087202 */ /* 0x000fe20000000f00 */
[----:B-1----:R-:W-:Y:S01]  /*1b80*/  IMAD.MOV.U32 R10, RZ, RZ, R18 ;  /* 0x000000ffff0a7224 */ /* 0x002fe200078e0012 */
[----:B------:R-:W-:Y:S01]  /*1b90*/  MOV R16, 0x0 ;  /* 0x0000000000107802 */ /* 0x000fe20000000f00 */
[----:B---3--:R-:W-:Y:S01]  /*1ba0*/  IMAD.MOV.U32 R11, RZ, RZ, R19 ;  /* 0x000000ffff0b7224 */ /* 0x008fe200078e0013 */
[----:B------:R-:W1:Y:S01]  /*1bb0*/  LDCU.64 UR4, c[0x4][0x8] ;  /* 0x01000100ff0477ac */ /* 0x000e620008000a00 */
[----:B0-----:R-:W-:-:S05]  /*1bc0*/  IMAD.WIDE.U32 R26, R24, 0x4, R26 ;  /* 0x00000004181a7825 */ /* 0x001fca00078e001a */
[----:B------:R-:W3:Y:S01]  /*1bd0*/  LDG.E R9, desc[UR36][R26.64] ;  /* 0x000000241a097981 */ /* 0x000ee2000c1e1900 */
[----:B--2---:R-:W-:-:S05]  /*1be0*/  IMAD.WIDE.U32 R28, R24, 0x4, R28 ;  /* 0x00000004181c7825 */ /* 0x004fca00078e001c */
[----:B------:R-:W3:Y:S01]  /*1bf0*/  LDG.E R0, desc[UR36][R28.64] ;  /* 0x000000241c007981 */ /* 0x000ee2000c1e1900 */
[----:B------:R0:W2:Y:S01]  /*1c00*/  LDC.64 R12, c[0x4][R16] ;  /* 0x01000000100c7b82 */ /* 0x0000a20000000a00 */
[----:B-1----:R-:W-:Y:S01]  /*1c10*/  MOV R4, UR4 ;  /* 0x0000000400047c02 */ /* 0x002fe20008000f00 */
[----:B------:R-:W-:Y:S01]  /*1c20*/  IMAD.U32 R5, RZ, RZ, UR5 ;  /* 0x00000005ff057e24 */ /* 0x000fe2000f8e00ff */
[----:B------:R-:W-:Y:S01]  /*1c30*/  MOV R6, R2 ;  /* 0x0000000200067202 */ /* 0x000fe20000000f00 */
[----:B------:R-:W-:Y:S01]  /*1c40*/  IMAD.MOV.U32 R7, RZ, RZ, R22 ;  /* 0x000000ffff077224 */ /* 0x000fe200078e0016 */
[----:B---3--:R-:W-:-:S05]  /*1c50*/  IADD3 R9, PT, PT, R9, R0, RZ ;  /* 0x0000000009097210 */ /* 0x008fca0007ffe0ff */
[----:B------:R0:W-:Y:S04]  /*1c60*/  STL.128 [R1], R8 ;  /* 0x0000000801007387 */ /* 0x0001e80000100c00 */
[----:B--2---:R0:W-:Y:S02]  /*1c70*/  STG.E desc[UR36][R26.64], R9 ;  /* 0x000000091a007986 */ /* 0x0041e4000c101924 */
[----:B------:R-:W-:-:S07]  /*1c80*/  LEPC R20, `(.L_x_28) ;  /* 0x000000001014794e */ /* 0x000fce0000000000 */
[----:B0-----:R-:W-:Y:S05]  /*1c90*/  CALL.ABS.NOINC R12 ;  /* 0x000000000c007343 */ /* 0x001fea0003c00000 */
.L_x_28:
[----:B------:R-:W2:Y:S04]  /*1ca0*/  LDG.E R9, desc[UR36][R26.64+0x4] ;  /* 0x000004241a097981 */ /* 0x000ea8000c1e1900 */
[----:B------:R-:W2:Y:S01]  /*1cb0*/  LDG.E R0, desc[UR36][R28.64+0x4] ;  /* 0x000004241c007981 */ /* 0x000ea2000c1e1900 */
[----:B------:R-:W-:Y:S01]  /*1cc0*/  IADD3 R8, PT, PT, R24, 0x1, RZ ;  /* 0x0000000118087810 */ /* 0x000fe20007ffe0ff */
[----:B------:R-:W-:Y:S01]  /*1cd0*/  IMAD.MOV.U32 R10, RZ, RZ, R18 ;  /* 0x000000ffff0a7224 */ /* 0x000fe200078e0012 */
[----:B------:R0:W1:Y:S01]  /*1ce0*/  LDC.64 R12, c[0x4][R16] ;  /* 0x01000000100c7b82 */ /* 0x0000620000000a00 */
[----:B------:R-:W-:Y:S01]  /*1cf0*/  IMAD.MOV.U32 R11, RZ, RZ, R19 ;  /* 0x000000ffff0b7224 */ /* 0x000fe200078e0013 */
[----:B------:R-:W3:Y:S01]  /*1d00*/  LDCU.64 UR4, c[0x4][0x8] ;  /* 0x01000100ff0477ac */ /* 0x000ee20008000a00 */
        /* <DEDUP_REMOVED lines=9> */
.L_x_29:
        /* <DEDUP_REMOVED lines=16> */
.L_x_30:
        /* <DEDUP_REMOVED lines=16> */
.L_x_31:
[----:B------:R-:W-:-:S07]  /*1fa0*/  IADD3 R24, PT, PT, R24, 0x4, RZ ;  /* 0x0000000418187810 */ /* 0x000fce0007ffe0ff */
.L_x_27:
[----:B------:R-:W-:-:S13]  /*1fb0*/  ISETP.NE.AND P0, PT, R17, RZ, PT ;  /* 0x000000ff1100720c */ /* 0x000fda0003f05270 */
[----:B------:R-:W-:Y:S05]  /*1fc0*/  @!P0 EXIT ;  /* 0x000000000000894d */ /* 0x000fea0003800000 */
[----:B------:R-:W0:Y:S01]  /*1fd0*/  LDC.64 R4, c[0x0][0x388] ;  /* 0x0000e200ff047b82 */ /* 0x000e220000000a00 */
[----:B------:R-:W-:-:S07]  /*1fe0*/  IMAD.MOV R17, RZ, RZ, -R17 ;  /* 0x000000ffff117224 */ /* 0x000fce00078e0a11 */
[----:B------:R-:W2:Y:S01]  /*1ff0*/  LDC.64 R6, c[0x0][0x380] ;  /* 0x0000e000ff067b82 */ /* 0x000ea20000000a00 */
[----:B0-----:R-:W-:-:S04]  /*2000*/  IMAD.WIDE.U32 R4, R24, 0x4, R4 ;  /* 0x0000000418047825 */ /* 0x001fc800078e0004 */
[----:B------:R-:W-:Y:S01]  /*2010*/  IMAD.MOV.U32 R16, RZ, RZ, R4 ;  /* 0x000000ffff107224 */ /* 0x000fe200078e0004 */
[----:B------:R-:W-:Y:S01]  /*2020*/  MOV R23, R5 ;  /* 0x0000000500177202 */ /* 0x000fe20000000f00 */
[----:B--2---:R-:W-:-:S04]  /*2030*/  IMAD.WIDE.U32 R6, R24, 0x4, R6 ;  /* 0x0000000418067825 */ /* 0x004fc800078e0006 */
[----:B------:R-:W-:Y:S01]  /*2040*/  IMAD.MOV.U32 R28, RZ, RZ, R6 ;  /* 0x000000ffff1c7224 */ /* 0x000fe200078e0006 */
[----:B------:R-:W-:-:S07]  /*2050*/  MOV R29, R7 ;  /* 0x00000007001d7202 */ /* 0x000fce0000000f00 */
.L_x_33:
[----:B------:R-:W-:Y:S01]  /*2060*/  MOV R4, R16 ;  /* 0x0000001000047202 */ /* 0x000fe20000000f00 */
[----:B------:R-:W-:Y:S01]  /*2070*/  IMAD.MOV.U32 R5, RZ, RZ, R23 ;  /* 0x000000ffff057224 */ /* 0x000fe200078e0017 */
[----:B------:R-:W2:Y:S01]  /*2080*/  LDG.E R25, desc[UR36][R28.64] ;  /* 0x000000241c197981 */ /* 0x000ea2000c1e1900 */
[----:B------:R-:W-:Y:S01]  /*2090*/  MOV R8, 0x0 ;  /* 0x0000000000087802 */ /* 0x000fe20000000f00 */
[----:B------:R-:W0:Y:S02]  /*20a0*/  LDCU.64 UR4, c[0x4][0x8] ;  /* 0x01000100ff0477ac */ /* 0x000e240008000a00 */
[----:B------:R0:W2:Y:S03]  /*20b0*/  LDG.E R0, desc[UR36][R4.64] ;  /* 0x0000002404007981 */ /* 0x0000a6000c1e1900 */
[----:B------:R-:W4:Y:S01]  /*20c0*/  LDC.64 R8, c[0x4][R8] ;  /* 0x0100000008087b82 */ /* 0x000f220000000a00 */
[----:B------:R-:W-:Y:S01]  /*20d0*/  VIADD R17, R17, 0x1 ;  /* 0x0000000111117836 */ /* 0x000fe20000000000 */
[----:B-1----:R-:W-:Y:S01]  /*20e0*/  MOV R26, R18 ;  /* 0x00000012001a7202 */ /* 0x002fe20000000f00 */
[----:B---3--:R-:W-:-:S03]  /*20f0*/  IMAD.MOV.U32 R27, RZ, RZ, R19 ;  /* 0x000000ffff1b7224 */ /* 0x008fc600078e0013 */
[----:B------:R-:W-:Y:S01]  /*2100*/  ISETP.NE.AND P0, PT, R17, RZ, PT ;  /* 0x000000ff1100720c */ /* 0x000fe20003f05270 */
[----:B------:R-:W-:Y:S01]  /*2110*/  IMAD.MOV.U32 R7, RZ, RZ, R22 ;  /* 0x000000ffff077224 */ /* 0x000fe200078e0016 */
[----:B------:R-:W-:Y:S02]  /*2120*/  MOV R6, R2 ;  /* 0x0000000200067202 */ /* 0x000fe40000000f00 */
[----:B0-----:R-:W-:Y:S01]  /*2130*/  MOV R4, UR4 ;  /* 0x0000000400047c02 */ /* 0x001fe20008000f00 */
[----:B------:R-:W-:Y:S01]  /*2140*/  IMAD.U32 R5, RZ, RZ, UR5 ;  /* 0x00000005ff057e24 */ /* 0x000fe2000f8e00ff */
[----:B--2---:R-:W-:-:S05]  /*2150*/  IADD3 R25, PT, PT, R25, R0, RZ ;  /* 0x0000000019197210 */ /* 0x004fca0007ffe0ff */
[----:B------:R-:W-:Y:S04]  /*2160*/  STL.128 [R1], R24 ;  /* 0x0000001801007387 */ /* 0x000fe80000100c00 */
[----:B------:R0:W-:Y:S02]  /*2170*/  STG.E desc[UR36][R28.64], R25 ;  /* 0x000000191c007986 */ /* 0x0001e4000c101924 */
[----:B0---4-:R-:W-:-:S07]  /*2180*/  P2R R25, PR, RZ, 0x1 ;  /* 0x00000001ff197803 */ /* 0x011fce0000000000 */
[----:B------:R-:W-:-:S07]  /*2190*/  LEPC R20, `(.L_x_32) ;  /* 0x000000001014794e */ /* 0x000fce0000000000 */
[----:B------:R-:W-:Y:S05]  /*21a0*/  CALL.ABS.NOINC R8 ;  /* 0x0000000008007343 */ /* 0x000fea0003c00000 */
.L_x_32:
[----:B------:R-:W-:Y:S02]  /*21b0*/  ISETP.NE.AND P6, PT, R25, RZ, PT ;  /* 0x000000ff1900720c */ /* 0x000fe40003fc5270 */
[----:B------:R-:W-:Y:S02]  /*21c0*/  IADD3 R28, P1, PT, R28, 0x4, RZ ;  /* 0x000000041c1c7810 */ /* 0x000fe40007f3e0ff */
[----:B------:R-:W-:Y:S02]  /*21d0*/  IADD3 R16, P0, PT, R16, 0x4, RZ ;  /* 0x0000000410107810 */ /* 0x000fe40007f1e0ff */
[----:B------:R-:W-:Y:S01]  /*21e0*/  IADD3 R24, PT, PT, R24, 0x1, RZ ;  /* 0x0000000118187810 */ /* 0x000fe20007ffe0ff */
[----:B------:R-:W-:Y:S01]  /*21f0*/  IMAD.X R29, RZ, RZ, R29, P1 ;  /* 0x000000ffff1d7224 */ /* 0x000fe200008e061d */
[----:B------:R-:W-:-:S05]  /*2200*/  IADD3.X R23, PT, PT, RZ, R23, RZ, P0, !PT ;  /* 0x00000017ff177210 */ /* 0x000fca00007fe4ff */
[----:B------:R-:W-:Y:S05]  /*2210*/  @P6 BRA `(.L_x_33) ;  /* 0xfffffffc00906947 */ /* 0x000fea000383ffff */
[----:B------:R-:W-:Y:S05]  /*2220*/  EXIT ;  /* 0x000000000000794d */ /* 0x000fea0003800000 */
.L_x_34:
[----:B------:R-:W-:-:S00]  /*2230*/  BRA `(.L_x_34) ;  /* 0xfffffffc00fc7947 */ /* 0x000fc0000383ffff */
[----:B------:R-:W-:-:S00]  /*2240*/  NOP ;  /* 0x0000000000007918 */ /* 0x000fc00000000000 */
        /* <DEDUP_REMOVED lines=11> */
.L_x_35:


//--------------------- .nv.global.init           --------------------------
	.section	.nv.global.init,"aw",@progbits
.nv.global.init:
	.type		$str,@object
	.size		$str,(.L_0 - $str)
$str:
        /*0000*/ 	.byte	0x65, 0x6c, 0x65, 0x6d, 0x65, 0x6e, 0x74, 0x20, 0x23, 0x25, 0x64, 0x20, 0x3d, 0x20, 0x25, 0x64
        /*0010*/ 	.byte	0x2c, 0x20, 0x6f, 0x6e, 0x20, 0x62, 0x6c, 0x6f, 0x63, 0x6b, 0x20, 0x25, 0x64, 0x2c, 0x20, 0x74
        /*0020*/ 	.byte	0x68, 0x72, 0x65, 0x61, 0x64, 0x20, 0x25, 0x64, 0x0a, 0x00
.L_0:


//--------------------- .nv.shared.reserved.0     --------------------------
	.section	.nv.shared.reserved.0,"aw",@nobits
	.weak		__nv_reservedSMEM_offset_0_alias
	.size		__nv_reservedSMEM_offset_0_alias, 0, 64
	.other		__nv_reservedSMEM_offset_0_alias,@"STO_CUDA_RESERVED_SHARED STV_DEFAULT"
__nv_reservedSMEM_offset_0_alias:
	.zero		0
	.zero		64


//--------------------- .nv.constant0._Z11myKernelAddPiS_i --------------------------
	.section	.nv.constant0._Z11myKernelAddPiS_i,"a",@progbits
	.sectionflags	@""
	.align	4
.nv.constant0._Z11myKernelAddPiS_i:
	.zero		916


//--------------------- SYMBOLS --------------------------

	.type		.nv.reservedSmem.offset0,@object
	.size		.nv.reservedSmem.offset0,0x4
	.type		vprintf,@function
